//
// Generated by NVIDIA NVVM Compiler
//
// Compiler Build ID: CL-36424714
// Cuda compilation tools, release 13.0, V13.0.88
// Based on NVVM 20.0.0
//

.version 9.0
.target sm_100
.address_size 64

	// .globl	_Z15kernel_contractiidPdS_

.visible .entry _Z15kernel_contractiidPdS_(
	.param .u32 _Z15kernel_contractiidPdS__param_0,
	.param .u32 _Z15kernel_contractiidPdS__param_1,
	.param .f64 _Z15kernel_contractiidPdS__param_2,
	.param .u64 .ptr .align 1 _Z15kernel_contractiidPdS__param_3,
	.param .u64 .ptr .align 1 _Z15kernel_contractiidPdS__param_4
)
{
	.reg .pred 	%p<14>;
	.reg .b16 	%rs<17>;
	.reg .b32 	%r<93>;
	.reg .b64 	%rd<59>;
	.reg .b64 	%fd<55>;

	ld.param.u32 	%r46, [_Z15kernel_contractiidPdS__param_0];
	ld.param.u32 	%r47, [_Z15kernel_contractiidPdS__param_1];
	ld.param.u64 	%rd4, [_Z15kernel_contractiidPdS__param_3];
	ld.param.u64 	%rd5, [_Z15kernel_contractiidPdS__param_4];
	cvta.to.global.u64 	%rd1, %rd4;
	cvta.to.global.u64 	%rd2, %rd5;
	mov.u32 	%r48, %ntid.x;
	mov.u32 	%r49, %ctaid.x;
	mov.u32 	%r50, %tid.x;
	mad.lo.s32 	%r1, %r48, %r49, %r50;
	setp.ge.s32 	%p1, %r1, %r46;
	setp.lt.s32 	%p2, %r47, 1;
	or.pred  	%p3, %p1, %p2;
	@%p3 bra 	$L__BB0_16;
	cvt.u16.u32 	%rs1, %r47;
	shl.b32 	%r2, %r46, 3;
	shl.b32 	%r3, %r47, 3;
	mov.b32 	%r78, 0;
	mov.b16 	%rs15, 0;
	mul.wide.s32 	%rd53, %r46, 8;
	mov.u16 	%rs16, %rs15;
$L__BB0_2:
	mov.u32 	%r4, %r78;
	not.b32 	%r52, %r4;
	add.s32 	%r5, %r47, %r52;
	add.s32 	%r78, %r4, 1;
	setp.ge.s32 	%p4, %r78, %r47;
	@%p4 bra 	$L__BB0_15;
	mad.lo.s32 	%r53, %r4, %r46, %r1;
	mul.wide.s32 	%rd6, %r53, 8;
	add.s64 	%rd3, %rd1, %rd6;
	ld.global.f64 	%fd53, [%rd3];
	sub.s32 	%r54, %r47, %r4;
	add.s32 	%r55, %r54, -2;
	setp.lt.u32 	%p5, %r55, 7;
	mov.u32 	%r91, %r78;
	@%p5 bra 	$L__BB0_7;
	and.b32  	%r56, %r5, -8;
	neg.s32 	%r88, %r56;
	mad.lo.s32 	%r87, %r46, %r78, %r1;
	add.s32 	%r57, %r4, 2;
	mad.lo.s32 	%r86, %r47, %r57, %r4;
	add.s32 	%r58, %r4, 3;
	mad.lo.s32 	%r85, %r47, %r58, %r4;
	add.s32 	%r59, %r4, 4;
	mad.lo.s32 	%r84, %r47, %r59, %r4;
	add.s32 	%r60, %r4, 5;
	mad.lo.s32 	%r83, %r47, %r60, %r4;
	add.s32 	%r61, %r4, 6;
	mad.lo.s32 	%r82, %r47, %r61, %r4;
	add.s32 	%r62, %r4, 7;
	mad.lo.s32 	%r81, %r47, %r62, %r4;
	add.s32 	%r63, %r4, 8;
	mad.lo.s32 	%r80, %r47, %r63, %r4;
	mad.lo.s32 	%r79, %r47, %r78, %r4;
	mov.u32 	%r89, %r4;
$L__BB0_5:
	.pragma "nounroll";
	mul.wide.u32 	%rd7, %r79, 8;
	add.s64 	%rd8, %rd2, %rd7;
	ld.global.f64 	%fd9, [%rd8];
	mul.wide.s32 	%rd9, %r87, 8;
	add.s64 	%rd10, %rd1, %rd9;
	ld.global.f64 	%fd10, [%rd10];
	fma.rn.f64 	%fd11, %fd9, %fd10, %fd53;
	st.global.f64 	[%rd3], %fd11;
	mul.wide.u32 	%rd11, %r86, 8;
	add.s64 	%rd12, %rd2, %rd11;
	ld.global.f64 	%fd12, [%rd12];
	mul.wide.s32 	%rd13, %r46, 8;
	add.s64 	%rd14, %rd10, %rd13;
	ld.global.f64 	%fd13, [%rd14];
	fma.rn.f64 	%fd14, %fd12, %fd13, %fd11;
	st.global.f64 	[%rd3], %fd14;
	mul.wide.u32 	%rd15, %r85, 8;
	add.s64 	%rd16, %rd2, %rd15;
	ld.global.f64 	%fd15, [%rd16];
	add.s64 	%rd17, %rd14, %rd13;
	ld.global.f64 	%fd16, [%rd17];
	fma.rn.f64 	%fd17, %fd15, %fd16, %fd14;
	st.global.f64 	[%rd3], %fd17;
	mul.wide.u32 	%rd18, %r84, 8;
	add.s64 	%rd19, %rd2, %rd18;
	ld.global.f64 	%fd18, [%rd19];
	add.s64 	%rd20, %rd17, %rd13;
	ld.global.f64 	%fd19, [%rd20];
	fma.rn.f64 	%fd20, %fd18, %fd19, %fd17;
	st.global.f64 	[%rd3], %fd20;
	mul.wide.u32 	%rd21, %r83, 8;
	add.s64 	%rd22, %rd2, %rd21;
	ld.global.f64 	%fd21, [%rd22];
	add.s64 	%rd23, %rd20, %rd13;
	ld.global.f64 	%fd22, [%rd23];
	fma.rn.f64 	%fd23, %fd21, %fd22, %fd20;
	st.global.f64 	[%rd3], %fd23;
	mul.wide.u32 	%rd24, %r82, 8;
	add.s64 	%rd25, %rd2, %rd24;
	ld.global.f64 	%fd24, [%rd25];
	add.s64 	%rd26, %rd23, %rd13;
	ld.global.f64 	%fd25, [%rd26];
	fma.rn.f64 	%fd26, %fd24, %fd25, %fd23;
	st.global.f64 	[%rd3], %fd26;
	mul.wide.u32 	%rd27, %r81, 8;
	add.s64 	%rd28, %rd2, %rd27;
	ld.global.f64 	%fd27, [%rd28];
	add.s64 	%rd29, %rd26, %rd13;
	ld.global.f64 	%fd28, [%rd29];
	fma.rn.f64 	%fd29, %fd27, %fd28, %fd26;
	st.global.f64 	[%rd3], %fd29;
	mul.wide.u32 	%rd30, %r80, 8;
	add.s64 	%rd31, %rd2, %rd30;
	ld.global.f64 	%fd30, [%rd31];
	add.s64 	%rd32, %rd29, %rd13;
	ld.global.f64 	%fd31, [%rd32];
	fma.rn.f64 	%fd53, %fd30, %fd31, %fd29;
	st.global.f64 	[%rd3], %fd53;
	add.s32 	%r89, %r89, 8;
	add.s32 	%r88, %r88, 8;
	add.s32 	%r87, %r87, %r2;
	add.s32 	%r86, %r86, %r3;
	add.s32 	%r85, %r85, %r3;
	add.s32 	%r84, %r84, %r3;
	add.s32 	%r83, %r83, %r3;
	add.s32 	%r82, %r82, %r3;
	add.s32 	%r81, %r81, %r3;
	add.s32 	%r80, %r80, %r3;
	add.s32 	%r79, %r79, %r3;
	setp.ne.s32 	%p6, %r88, 0;
	@%p6 bra 	$L__BB0_5;
	add.s32 	%r91, %r89, 1;
$L__BB0_7:
	and.b32  	%r64, %r5, 7;
	setp.eq.s32 	%p7, %r64, 0;
	@%p7 bra 	$L__BB0_15;
	not.b16 	%rs9, %rs16;
	cvt.u16.u32 	%rs10, %r47;
	add.s16 	%rs11, %rs9, %rs10;
	cvt.u32.u16 	%r65, %rs11;
	and.b32  	%r41, %r65, 7;
	add.s32 	%r66, %r41, -1;
	setp.lt.u32 	%p8, %r66, 3;
	@%p8 bra 	$L__BB0_10;
	mad.lo.s32 	%r67, %r91, %r47, %r4;
	mul.wide.u32 	%rd33, %r67, 8;
	add.s64 	%rd34, %rd2, %rd33;
	ld.global.f64 	%fd32, [%rd34];
	mad.lo.s32 	%r68, %r91, %r46, %r1;
	mul.wide.s32 	%rd35, %r68, 8;
	add.s64 	%rd36, %rd1, %rd35;
	ld.global.f64 	%fd33, [%rd36];
	fma.rn.f64 	%fd34, %fd32, %fd33, %fd53;
	st.global.f64 	[%rd3], %fd34;
	add.s32 	%r69, %r67, %r47;
	mul.wide.u32 	%rd37, %r69, 8;
	add.s64 	%rd38, %rd2, %rd37;
	ld.global.f64 	%fd35, [%rd38];
	add.s64 	%rd40, %rd36, %rd53;
	ld.global.f64 	%fd36, [%rd40];
	fma.rn.f64 	%fd37, %fd35, %fd36, %fd34;
	st.global.f64 	[%rd3], %fd37;
	add.s32 	%r70, %r69, %r47;
	mul.wide.u32 	%rd41, %r70, 8;
	add.s64 	%rd42, %rd2, %rd41;
	ld.global.f64 	%fd38, [%rd42];
	add.s64 	%rd43, %rd40, %rd53;
	ld.global.f64 	%fd39, [%rd43];
	fma.rn.f64 	%fd40, %fd38, %fd39, %fd37;
	st.global.f64 	[%rd3], %fd40;
	add.s32 	%r71, %r70, %r47;
	mul.wide.u32 	%rd44, %r71, 8;
	add.s64 	%rd45, %rd2, %rd44;
	ld.global.f64 	%fd41, [%rd45];
	add.s64 	%rd46, %rd43, %rd53;
	ld.global.f64 	%fd42, [%rd46];
	fma.rn.f64 	%fd53, %fd41, %fd42, %fd40;
	st.global.f64 	[%rd3], %fd53;
	add.s32 	%r91, %r91, 4;
$L__BB0_10:
	and.b32  	%r72, %r41, 3;
	setp.eq.s32 	%p9, %r72, 0;
	@%p9 bra 	$L__BB0_15;
	xor.b16  	%rs12, %rs15, 3;
	add.s16 	%rs4, %rs12, %rs1;
	and.b16  	%rs13, %rs4, 3;
	setp.eq.s16 	%p10, %rs13, 1;
	@%p10 bra 	$L__BB0_13;
	mad.lo.s32 	%r73, %r91, %r47, %r4;
	mul.wide.u32 	%rd47, %r73, 8;
	add.s64 	%rd48, %rd2, %rd47;
	ld.global.f64 	%fd43, [%rd48];
	mad.lo.s32 	%r74, %r91, %r46, %r1;
	mul.wide.s32 	%rd49, %r74, 8;
	add.s64 	%rd50, %rd1, %rd49;
	ld.global.f64 	%fd44, [%rd50];
	fma.rn.f64 	%fd45, %fd43, %fd44, %fd53;
	st.global.f64 	[%rd3], %fd45;
	add.s32 	%r75, %r73, %r47;
	mul.wide.u32 	%rd51, %r75, 8;
	add.s64 	%rd52, %rd2, %rd51;
	ld.global.f64 	%fd46, [%rd52];
	add.s64 	%rd54, %rd50, %rd53;
	ld.global.f64 	%fd47, [%rd54];
	fma.rn.f64 	%fd53, %fd46, %fd47, %fd45;
	st.global.f64 	[%rd3], %fd53;
	add.s32 	%r91, %r91, 2;
$L__BB0_13:
	and.b16  	%rs14, %rs4, 1;
	setp.eq.b16 	%p11, %rs14, 1;
	not.pred 	%p12, %p11;
	@%p12 bra 	$L__BB0_15;
	mad.lo.s32 	%r76, %r91, %r47, %r4;
	mul.wide.u32 	%rd55, %r76, 8;
	add.s64 	%rd56, %rd2, %rd55;
	ld.global.f64 	%fd48, [%rd56];
	mad.lo.s32 	%r77, %r91, %r46, %r1;
	mul.wide.s32 	%rd57, %r77, 8;
	add.s64 	%rd58, %rd1, %rd57;
	ld.global.f64 	%fd49, [%rd58];
	fma.rn.f64 	%fd50, %fd48, %fd49, %fd53;
	st.global.f64 	[%rd3], %fd50;
$L__BB0_15:
	setp.ne.s32 	%p13, %r78, %r47;
	add.s16 	%rs16, %rs16, 1;
	add.s16 	%rs15, %rs15, 1;
	@%p13 bra 	$L__BB0_2;
$L__BB0_16:
	ret;

}
	// .globl	_Z12kernel_alphaiidPdS_
.visible .entry _Z12kernel_alphaiidPdS_(
	.param .u32 _Z12kernel_alphaiidPdS__param_0,
	.param .u32 _Z12kernel_alphaiidPdS__param_1,
	.param .f64 _Z12kernel_alphaiidPdS__param_2,
	.param .u64 .ptr .align 1 _Z12kernel_alphaiidPdS__param_3,
	.param .u64 .ptr .align 1 _Z12kernel_alphaiidPdS__param_4
)
{
	.reg .pred 	%p<4>;
	.reg .b32 	%r<14>;
	.reg .b64 	%rd<5>;
	.reg .b64 	%fd<4>;

	ld.param.u32 	%r4, [_Z12kernel_alphaiidPdS__param_0];
	ld.param.u32 	%r5, [_Z12kernel_alphaiidPdS__param_1];
	ld.param.f64 	%fd1, [_Z12kernel_alphaiidPdS__param_2];
	ld.param.u64 	%rd1, [_Z12kernel_alphaiidPdS__param_3];
	mov.u32 	%r6, %ntid.x;
	mov.u32 	%r7, %ctaid.x;
	mov.u32 	%r8, %tid.x;
	mad.lo.s32 	%r1, %r6, %r7, %r8;
	mov.u32 	%r9, %ntid.y;
	mov.u32 	%r10, %ctaid.y;
	mov.u32 	%r11, %tid.y;
	mad.lo.s32 	%r12, %r9, %r10, %r11;
	setp.ge.s32 	%p1, %r1, %r5;
	setp.ge.s32 	%p2, %r12, %r4;
	or.pred  	%p3, %p1, %p2;
	@%p3 bra 	$L__BB1_2;
	cvta.to.global.u64 	%rd2, %rd1;
	mad.lo.s32 	%r13, %r1, %r4, %r12;
	mul.wide.s32 	%rd3, %r13, 8;
	add.s64 	%rd4, %rd2, %rd3;
	ld.global.f64 	%fd2, [%rd4];
	mul.f64 	%fd3, %fd1, %fd2;
	st.global.f64 	[%rd4], %fd3;
$L__BB1_2:
	ret;

}


// ===== COMPILED SASS (sm_100) =====

	.target	sm_100

	.elftype	@"ET_EXEC"


//--------------------- .note.nv.tkinfo           --------------------------
	.section	.note.nv.tkinfo,"",@"SHT_NOTE"
	.sectionflags	@"SHF_NOTE_NV_TKINFO"
	.tkinfo
        /*0018*/ 	.word	0x00000002
        /*0030*/ 	.string	""
        /*0030*/ 	.string	"ptxas"
        /*0030*/ 	.string	"Cuda compilation tools, release 13.0, V13.0.88"
        /*0030*/ 	.string	"Build cuda_13.0.r13.0/compiler.36424714_0"
        /*0030*/ 	.string	"-arch sm_100 -m 64 "



//--------------------- .note.nv.cuinfo           --------------------------
	.section	.note.nv.cuinfo,"",@"SHT_NOTE"
	.sectionflags	@"SHF_NOTE_NV_CUINFO"
        /*0018*/ 	.short	0x0002
        /*001a*/ 	.short	0x0064
        /*001c*/ 	.short	0x0082
	.zero		2


//--------------------- .nv.info                  --------------------------
	.section	.nv.info,"",@"SHT_CUDA_INFO"
	.align	4


	//----- nvinfo : EIATTR_REGCOUNT
	.align		4
        /*0000*/ 	.byte	0x04, 0x2f
        /*0002*/ 	.short	(.L_1 - .L_0)
	.align		4
.L_0:
        /*0004*/ 	.word	index@(_Z15kernel_contractiidPdS_)
        /*0008*/ 	.word	0x0000001a


	//----- nvinfo : EIATTR_FRAME_SIZE
	.align		4
.L_1:
        /*000c*/ 	.byte	0x04, 0x11
        /*000e*/ 	.short	(.L_3 - .L_2)
	.align		4
.L_2:
        /*0010*/ 	.word	index@(_Z15kernel_contractiidPdS_)
        /*0014*/ 	.word	0x00000000


	//----- nvinfo : EIATTR_REGCOUNT
	.align		4
.L_3:
        /*0018*/ 	.byte	0x04, 0x2f
        /*001a*/ 	.short	(.L_5 - .L_4)
	.align		4
.L_4:
        /*001c*/ 	.word	index@(_Z12kernel_alphaiidPdS_)
        /*0020*/ 	.word	0x00000008


	//----- nvinfo : EIATTR_FRAME_SIZE
	.align		4
.L_5:
        /*0024*/ 	.byte	0x04, 0x11
        /*0026*/ 	.short	(.L_7 - .L_6)
	.align		4
.L_6:
        /*0028*/ 	.word	index@(_Z12kernel_alphaiidPdS_)
        /*002c*/ 	.word	0x00000000


	//----- nvinfo : EIATTR_MIN_STACK_SIZE
	.align		4
.L_7:
        /*0030*/ 	.byte	0x04, 0x12
        /*0032*/ 	.short	(.L_9 - .L_8)
	.align		4
.L_8:
        /*0034*/ 	.word	index@(_Z12kernel_alphaiidPdS_)
        /*0038*/ 	.word	0x00000000


	//----- nvinfo : EIATTR_MIN_STACK_SIZE
	.align		4
.L_9:
        /*003c*/ 	.byte	0x04, 0x12
        /*003e*/ 	.short	(.L_11 - .L_10)
	.align		4
.L_10:
        /*0040*/ 	.word	index@(_Z15kernel_contractiidPdS_)
        /*0044*/ 	.word	0x00000000
.L_11:


//--------------------- .nv.compat                --------------------------
	.section	.nv.compat,"",@"SHT_CUDA_COMPAT_INFO"
	.align	4
        /*0000*/ 	.byte	0x02, 0x09, 0x00, 0x00, 0x02, 0x02, 0x01, 0x00, 0x02, 0x05, 0x05, 0x00, 0x03, 0x07, 0x01, 0x01
        /*0010*/ 	.byte	0x02, 0x03, 0x00, 0x00, 0x02, 0x06, 0x01, 0x00, 0x04, 0x0b, 0x08, 0x00, 0x01, 0x00, 0x00, 0x00
        /*0020*/ 	.byte	0x00, 0x00, 0x00, 0x00


//--------------------- .nv.info._Z12kernel_alphaiidPdS_ --------------------------
	.section	.nv.info._Z12kernel_alphaiidPdS_,"",@"SHT_CUDA_INFO"
	.sectionflags	@""
	.align	4


	//----- nvinfo : EIATTR_CUDA_API_VERSION
	.align		4
        /*0000*/ 	.byte	0x04, 0x37
        /*0002*/ 	.short	(.L_13 - .L_12)
.L_12:
        /*0004*/ 	.word	0x00000082


	//----- nvinfo : EIATTR_KPARAM_INFO
	.align		4
.L_13:
        /*0008*/ 	.byte	0x04, 0x17
        /*000a*/ 	.short	(.L_15 - .L_14)
.L_14:
        /*000c*/ 	.word	0x00000000
        /*0010*/ 	.short	0x0004
        /*0012*/ 	.short	0x0018
        /*0014*/ 	.byte	0x00, 0xf5, 0x21, 0x00


	//----- nvinfo : EIATTR_KPARAM_INFO
	.align		4
.L_15:
        /*0018*/ 	.byte	0x04, 0x17
        /*001a*/ 	.short	(.L_17 - .L_16)
.L_16:
        /*001c*/ 	.word	0x00000000
        /*0020*/ 	.short	0x0003
        /*0022*/ 	.short	0x0010
        /*0024*/ 	.byte	0x00, 0xf5, 0x21, 0x00


	//----- nvinfo : EIATTR_KPARAM_INFO
	.align		4
.L_17:
        /*0028*/ 	.byte	0x04, 0x17
        /*002a*/ 	.short	(.L_19 - .L_18)
.L_18:
        /*002c*/ 	.word	0x00000000
        /*0030*/ 	.short	0x0002
        /*0032*/ 	.short	0x0008
        /*0034*/ 	.byte	0x00, 0xf0, 0x21, 0x00


	//----- nvinfo : EIATTR_KPARAM_INFO
	.align		4
.L_19:
        /*0038*/ 	.byte	0x04, 0x17
        /*003a*/ 	.short	(.L_21 - .L_20)
.L_20:
        /*003c*/ 	.word	0x00000000
        /*0040*/ 	.short	0x0001
        /*0042*/ 	.short	0x0004
        /*0044*/ 	.byte	0x00, 0xf0, 0x11, 0x00


	//----- nvinfo : EIATTR_KPARAM_INFO
	.align		4
.L_21:
        /*0048*/ 	.byte	0x04, 0x17
        /*004a*/ 	.short	(.L_23 - .L_22)
.L_22:
        /*004c*/ 	.word	0x00000000
        /*0050*/ 	.short	0x0000
        /*0052*/ 	.short	0x0000
        /*0054*/ 	.byte	0x00, 0xf0, 0x11, 0x00


	//----- nvinfo : EIATTR_SPARSE_MMA_MASK
	.align		4
.L_23:
        /*0058*/ 	.byte	0x03, 0x50
        /*005a*/ 	.short	0x0000


	//----- nvinfo : EIATTR_MAXREG_COUNT
	.align		4
        /*005c*/ 	.byte	0x03, 0x1b
        /*005e*/ 	.short	0x00ff


	//----- nvinfo : EIATTR_MERCURY_ISA_VERSION
	.align		4
        /*0060*/ 	.byte	0x03, 0x5f
        /*0062*/ 	.short	0x0101


	//----- nvinfo : EIATTR_VRC_CTA_INIT_COUNT
	.align		4
        /*0064*/ 	.byte	0x02, 0x4a
	.zero		1
	.zero		1


	//----- nvinfo : EIATTR_EXIT_INSTR_OFFSETS
	.align		4
        /*0068*/ 	.byte	0x04, 0x1c
        /*006a*/ 	.short	(.L_25 - .L_24)


	//   ....[0]....
.L_24:
        /*006c*/ 	.word	0x000000c0


	//   ....[1]....
        /*0070*/ 	.word	0x00000150


	//----- nvinfo : EIATTR_CBANK_PARAM_SIZE
	.align		4
.L_25:
        /*0074*/ 	.byte	0x03, 0x19
        /*0076*/ 	.short	0x0020


	//----- nvinfo : EIATTR_PARAM_CBANK
	.align		4
        /*0078*/ 	.byte	0x04, 0x0a
        /*007a*/ 	.short	(.L_27 - .L_26)
	.align		4
.L_26:
        /*007c*/ 	.word	index@(.nv.constant0._Z12kernel_alphaiidPdS_)
        /*0080*/ 	.short	0x0380
        /*0082*/ 	.short	0x0020


	//----- nvinfo : EIATTR_SW_WAR
	.align		4
.L_27:
        /*0084*/ 	.byte	0x04, 0x36
        /*0086*/ 	.short	(.L_29 - .L_28)
.L_28:
        /*0088*/ 	.word	0x00000008
.L_29:


//--------------------- .nv.info._Z15kernel_contractiidPdS_ --------------------------
	.section	.nv.info._Z15kernel_contractiidPdS_,"",@"SHT_CUDA_INFO"
	.sectionflags	@""
	.align	4


	//----- nvinfo : EIATTR_CUDA_API_VERSION
	.align		4
        /*0000*/ 	.byte	0x04, 0x37
        /*0002*/ 	.short	(.L_31 - .L_30)
.L_30:
        /*0004*/ 	.word	0x00000082


	//----- nvinfo : EIATTR_KPARAM_INFO
	.align		4
.L_31:
        /*0008*/ 	.byte	0x04, 0x17
        /*000a*/ 	.short	(.L_33 - .L_32)
.L_32:
        /*000c*/ 	.word	0x00000000
        /*0010*/ 	.short	0x0004
        /*0012*/ 	.short	0x0018
        /*0014*/ 	.byte	0x00, 0xf5, 0x21, 0x00


	//----- nvinfo : EIATTR_KPARAM_INFO
	.align		4
.L_33:
        /*0018*/ 	.byte	0x04, 0x17
        /*001a*/ 	.short	(.L_35 - .L_34)
.L_34:
        /*001c*/ 	.word	0x00000000
        /*0020*/ 	.short	0x0003
        /*0022*/ 	.short	0x0010
        /*0024*/ 	.byte	0x00, 0xf5, 0x21, 0x00


	//----- nvinfo : EIATTR_KPARAM_INFO
	.align		4
.L_35:
        /*0028*/ 	.byte	0x04, 0x17
        /*002a*/ 	.short	(.L_37 - .L_36)
.L_36:
        /*002c*/ 	.word	0x00000000
        /*0030*/ 	.short	0x0002
        /*0032*/ 	.short	0x0008
        /*0034*/ 	.byte	0x00, 0xf0, 0x21, 0x00


	//----- nvinfo : EIATTR_KPARAM_INFO
	.align		4
.L_37:
        /*0038*/ 	.byte	0x04, 0x17
        /*003a*/ 	.short	(.L_39 - .L_38)
.L_38:
        /*003c*/ 	.word	0x00000000
        /*0040*/ 	.short	0x0001
        /*0042*/ 	.short	0x0004
        /*0044*/ 	.byte	0x00, 0xf0, 0x11, 0x00


	//----- nvinfo : EIATTR_KPARAM_INFO
	.align		4
.L_39:
        /*0048*/ 	.byte	0x04, 0x17
        /*004a*/ 	.short	(.L_41 - .L_40)
.L_40:
        /*004c*/ 	.word	0x00000000
        /*0050*/ 	.short	0x0000
        /*0052*/ 	.short	0x0000
        /*0054*/ 	.byte	0x00, 0xf0, 0x11, 0x00


	//----- nvinfo : EIATTR_SPARSE_MMA_MASK
	.align		4
.L_41:
        /*0058*/ 	.byte	0x03, 0x50
        /*005a*/ 	.short	0x0000


	//----- nvinfo : EIATTR_MAXREG_COUNT
	.align		4
        /*005c*/ 	.byte	0x03, 0x1b
        /*005e*/ 	.short	0x00ff


	//----- nvinfo : EIATTR_MERCURY_ISA_VERSION
	.align		4
        /*0060*/ 	.byte	0x03, 0x5f
        /*0062*/ 	.short	0x0101


	//----- nvinfo : EIATTR_VRC_CTA_INIT_COUNT
	.align		4
        /*0064*/ 	.byte	0x02, 0x4a
	.zero		1
	.zero		1


	//----- nvinfo : EIATTR_EXIT_INSTR_OFFSETS
	.align		4
        /*0068*/ 	.byte	0x04, 0x1c
        /*006a*/ 	.short	(.L_43 - .L_42)


	//   ....[0]....
.L_42:
        /*006c*/ 	.word	0x00000080


	//   ....[1]....
        /*0070*/ 	.word	0x00000e60


	//----- nvinfo : EIATTR_CBANK_PARAM_SIZE
	.align		4
.L_43:
        /*0074*/ 	.byte	0x03, 0x19
        /*0076*/ 	.short	0x0020


	//----- nvinfo : EIATTR_PARAM_CBANK
	.align		4
        /*0078*/ 	.byte	0x04, 0x0a
        /*007a*/ 	.short	(.L_45 - .L_44)
	.align		4
.L_44:
        /*007c*/ 	.word	index@(.nv.constant0._Z15kernel_contractiidPdS_)
        /*0080*/ 	.short	0x0380
        /*0082*/ 	.short	0x0020


	//----- nvinfo : EIATTR_SW_WAR
	.align		4
.L_45:
        /*0084*/ 	.byte	0x04, 0x36
        /*0086*/ 	.short	(.L_47 - .L_46)
.L_46:
        /*0088*/ 	.word	0x00000008
.L_47:


//--------------------- .nv.callgraph             --------------------------
	.section	.nv.callgraph,"",@"SHT_CUDA_CALLGRAPH"
	.align	4
	.sectionentsize	8
	.align		4
        /*0000*/ 	.word	0x00000000
	.align		4
        /*0004*/ 	.word	0xffffffff
	.align		4
        /*0008*/ 	.word	0x00000000
	.align		4
        /*000c*/ 	.word	0xfffffffe
	.align		4
        /*0010*/ 	.word	0x00000000
	.align		4
        /*0014*/ 	.word	0xfffffffd
	.align		4
        /*0018*/ 	.word	0x00000000
	.align		4
        /*001c*/ 	.word	0xfffffffc


//--------------------- .text._Z12kernel_alphaiidPdS_ --------------------------
	.section	.text._Z12kernel_alphaiidPdS_,"ax",@progbits
	.align	128
        .global         _Z12kernel_alphaiidPdS_
        .type           _Z12kernel_alphaiidPdS_,@function
        .size           _Z12kernel_alphaiidPdS_,(.L_x_7 - _Z12kernel_alphaiidPdS_)
        .other          _Z12kernel_alphaiidPdS_,@"STO_CUDA_ENTRY STV_DEFAULT"
_Z12kernel_alphaiidPdS_:
.text._Z12kernel_alphaiidPdS_:
[----:B------:R-:W-:Y:S01]  /*0000*/  LDC R1, c[0x0][0x37c] ;  /* 0x0000df00ff017b82 */ /* 0x000fe20000000800 */
[----:B------:R-:W0:Y:S01]  /*0010*/  S2R R5, SR_CTAID.Y ;  /* 0x0000000000057919 */ /* 0x000e220000002600 */
[----:B------:R-:W1:Y:S01]  /*0020*/  LDCU UR4, c[0x0][0x360] ;  /* 0x00006c00ff0477ac */ /* 0x000e620008000800 */
[----:B------:R-:W0:Y:S01]  /*0030*/  S2R R2, SR_TID.Y ;  /* 0x0000000000027919 */ /* 0x000e220000002200 */
[----:B------:R-:W0:Y:S01]  /*0040*/  LDCU UR5, c[0x0][0x364] ;  /* 0x00006c80ff0577ac */ /* 0x000e220008000800 */
[----:B------:R-:W1:Y:S01]  /*0050*/  S2R R0, SR_CTAID.X ;  /* 0x0000000000007919 */ /* 0x000e620000002500 */
[----:B------:R-:W2:Y:S01]  /*0060*/  LDCU.64 UR6, c[0x0][0x380] ;  /* 0x00007000ff0677ac */ /* 0x000ea20008000a00 */
[----:B------:R-:W1:Y:S01]  /*0070*/  S2R R3, SR_TID.X ;  /* 0x0000000000037919 */ /* 0x000e620000002100 */
[----:B0-----:R-:W-:-:S05]  /*0080*/  IMAD R5, R5, UR5, R2 ;  /* 0x0000000505057c24 */ /* 0x001fca000f8e0202 */
[----:B--2---:R-:W-:Y:S01]  /*0090*/  ISETP.GE.AND P0, PT, R5, UR6, PT ;  /* 0x0000000605007c0c */ /* 0x004fe2000bf06270 */
[----:B-1----:R-:W-:-:S05]  /*00a0*/  IMAD R0, R0, UR4, R3 ;  /* 0x0000000400007c24 */ /* 0x002fca000f8e0203 */
[----:B------:R-:W-:-:S13]  /*00b0*/  ISETP.GE.OR P0, PT, R0, UR7, P0 ;  /* 0x0000000700007c0c */ /* 0x000fda0008706670 */
[----:B------:R-:W-:Y:S05]  /*00c0*/  @P0 EXIT ;  /* 0x000000000000094d */ /* 0x000fea0003800000 */
[----:B------:R-:W0:Y:S01]  /*00d0*/  LDC.64 R2, c[0x0][0x390] ;  /* 0x0000e400ff027b82 */ /* 0x000e220000000a00 */
[----:B------:R-:W1:Y:S01]  /*00e0*/  LDCU.64 UR4, c[0x0][0x358] ;  /* 0x00006b00ff0477ac */ /* 0x000e620008000a00 */
[----:B------:R-:W-:Y:S01]  /*00f0*/  IMAD R5, R0, UR6, R5 ;  /* 0x0000000600057c24 */ /* 0x000fe2000f8e0205 */
[----:B------:R-:W2:Y:S03]  /*0100*/  LDCU.64 UR8, c[0x0][0x388] ;  /* 0x00007100ff0877ac */ /* 0x000ea60008000a00 */
[----:B0-----:R-:W-:-:S05]  /*0110*/  IMAD.WIDE R2, R5, 0x8, R2 ;  /* 0x0000000805027825 */ /* 0x001fca00078e0202 */
[----:B-1----:R-:W2:Y:S02]  /*0120*/  LDG.E.64 R4, desc[UR4][R2.64] ;  /* 0x0000000402047981 */ /* 0x002ea4000c1e1b00 */
[----:B--2---:R-:W-:-:S07]  /*0130*/  DMUL R4, R4, UR8 ;  /* 0x0000000804047c28 */ /* 0x004fce0008000000 */
[----:B------:R-:W-:Y:S01]  /*0140*/  STG.E.64 desc[UR4][R2.64], R4 ;  /* 0x0000000402007986 */ /* 0x000fe2000c101b04 */
[----:B------:R-:W-:Y:S05]  /*0150*/  EXIT ;  /* 0x000000000000794d */ /* 0x000fea0003800000 */
.L_x_0:
[----:B------:R-:W-:-:S00]  /*0160*/  BRA `(.L_x_0) ;  /* 0xfffffffc00fc7947 */ /* 0x000fc0000383ffff */
[----:B------:R-:W-:-:S00]  /*0170*/  NOP ;  /* 0x0000000000007918 */ /* 0x000fc00000000000 */
        /* <DEDUP_REMOVED lines=8> */
.L_x_7:


//--------------------- .text._Z15kernel_contractiidPdS_ --------------------------
	.section	.text._Z15kernel_contractiidPdS_,"ax",@progbits
	.align	128
        .global         _Z15kernel_contractiidPdS_
        .type           _Z15kernel_contractiidPdS_,@function
        .size           _Z15kernel_contractiidPdS_,(.L_x_8 - _Z15kernel_contractiidPdS_)
        .other          _Z15kernel_contractiidPdS_,@"STO_CUDA_ENTRY STV_DEFAULT"
_Z15kernel_contractiidPdS_:
.text._Z15kernel_contractiidPdS_:
[----:B------:R-:W-:Y:S01]  /*0000*/  LDC R1, c[0x0][0x37c] ;  /* 0x0000df00ff017b82 */ /* 0x000fe20000000800 */
[----:B------:R-:W0:Y:S07]  /*0010*/  S2R R5, SR_CTAID.X ;  /* 0x0000000000057919 */ /* 0x000e2e0000002500 */
[----:B------:R-:W1:Y:S01]  /*0020*/  LDC.64 R2, c[0x0][0x380] ;  /* 0x0000e000ff027b82 */ /* 0x000e620000000a00 */
[----:B------:R-:W0:Y:S01]  /*0030*/  LDCU UR4, c[0x0][0x360] ;  /* 0x00006c00ff0477ac */ /* 0x000e220008000800 */
[----:B------:R-:W0:Y:S01]  /*0040*/  S2R R0, SR_TID.X ;  /* 0x0000000000007919 */ /* 0x000e220000002100 */
[----:B-1----:R-:W-:Y:S01]  /*0050*/  ISETP.GE.AND P0, PT, R3, 0x1, PT ;  /* 0x000000010300780c */ /* 0x002fe20003f06270 */
[----:B0-----:R-:W-:-:S05]  /*0060*/  IMAD R5, R5, UR4, R0 ;  /* 0x0000000405057c24 */ /* 0x001fca000f8e0200 */
[----:B------:R-:W-:-:S13]  /*0070*/  ISETP.GE.OR P0, PT, R5, R2, !P0 ;  /* 0x000000020500720c */ /* 0x000fda0004706670 */
[----:B------:R-:W-:Y:S05]  /*0080*/  @P0 EXIT ;  /* 0x000000000000094d */ /* 0x000fea0003800000 */
[----:B------:R-:W-:Y:S01]  /*0090*/  PRMT R0, RZ, 0x7610, R0 ;  /* 0x00007610ff007816 */ /* 0x000fe20000000000 */
[----:B------:R-:W0:Y:S01]  /*00a0*/  LDCU.64 UR16, c[0x0][0x358] ;  /* 0x00006b00ff1077ac */ /* 0x000e220008000a00 */
[----:B------:R-:W-:Y:S01]  /*00b0*/  PRMT R4, RZ, 0x7610, R4 ;  /* 0x00007610ff047816 */ /* 0x000fe20000000004 */
[----:B------:R-:W-:-:S06]  /*00c0*/  UMOV UR4, URZ ;  /* 0x000000ff00047c82 */ /* 0x000fcc0008000000 */
.L_x_5:
[----:B-1----:R-:W1:Y:S01]  /*00d0*/  LDCU UR6, c[0x0][0x384] ;  /* 0x00007080ff0677ac */ /* 0x002e620008000800 */
[----:B------:R-:W-:Y:S02]  /*00e0*/  UIADD3 UR7, UPT, UPT, UR4, 0x1, URZ ;  /* 0x0000000104077890 */ /* 0x000fe4000fffe0ff */
[----:B------:R-:W-:-:S05]  /*00f0*/  UMOV UR5, UR4 ;  /* 0x0000000400057c82 */ /* 0x000fca0008000000 */
[----:B------:R-:W-:Y:S01]  /*0100*/  UMOV UR4, UR7 ;  /* 0x0000000700047c82 */ /* 0x000fe20008000000 */
[----:B-1----:R-:W-:Y:S02]  /*0110*/  UISETP.GE.AND UP1, UPT, UR7, UR6, UPT ;  /* 0x000000060700728c */ /* 0x002fe4000bf26270 */
[----:B------:R-:W-:-:S07]  /*0120*/  UISETP.NE.AND UP0, UPT, UR7, UR6, UPT ;  /* 0x000000060700728c */ /* 0x000fce000bf05270 */
[----:B0-2--5:R-:W-:Y:S05]  /*0130*/  BRA.U UP1, `(.L_x_1) ;  /* 0x0000000d013c7547 */ /* 0x025fea000b800000 */
[----:B------:R-:W1:Y:S01]  /*0140*/  LDC R6, c[0x0][0x380] ;  /* 0x0000e000ff067b82 */ /* 0x000e620000000800 */
[----:B------:R-:W2:Y:S01]  /*0150*/  LDCU.64 UR18, c[0x0][0x390] ;  /* 0x00007200ff1277ac */ /* 0x000ea20008000a00 */
[----:B------:R-:W-:Y:S02]  /*0160*/  HFMA2 R3, -RZ, RZ, 0, 4.76837158203125e-07 ;  /* 0x00000008ff037431 */ /* 0x000fe400000001ff */
[----:B-1----:R-:W-:-:S04]  /*0170*/  IMAD R2, R6, UR5, R5 ;  /* 0x0000000506027c24 */ /* 0x002fc8000f8e0205 */
[----:B--2---:R-:W-:-:S05]  /*0180*/  IMAD.WIDE R2, R2, R3, UR18 ;  /* 0x0000001202027e25 */ /* 0x004fca000f8e0203 */
[----:B0-----:R0:W5:Y:S01]  /*0190*/  LDG.E.64 R8, desc[UR16][R2.64] ;  /* 0x0000001002087981 */ /* 0x001162000c1e1b00 */
[----:B------:R-:W-:Y:S02]  /*01a0*/  UIADD3 UR8, UPT, UPT, -UR5, -0x2, UR6 ;  /* 0xfffffffe05087890 */ /* 0x000fe4000fffe106 */
[----:B------:R-:W-:Y:S02]  /*01b0*/  ULOP3.LUT UR7, URZ, UR5, URZ, 0x33, !UPT ;  /* 0x00000005ff077292 */ /* 0x000fe4000f8e33ff */
[----:B------:R-:W-:Y:S02]  /*01c0*/  UISETP.GE.U32.AND UP1, UPT, UR8, 0x7, UPT ;  /* 0x000000070800788c */ /* 0x000fe4000bf26070 */
[----:B------:R-:W-:Y:S01]  /*01d0*/  UIADD3 UR7, UPT, UPT, UR7, UR6, URZ ;  /* 0x0000000607077290 */ /* 0x000fe2000fffe0ff */
[----:B------:R-:W-:-:S06]  /*01e0*/  UMOV UR10, UR4 ;  /* 0x00000004000a7c82 */ /* 0x000fcc0008000000 */
[----:B0-----:R-:W-:Y:S05]  /*01f0*/  BRA.U !UP1, `(.L_x_2) ;  /* 0x00000005098c7547 */ /* 0x001fea000b800000 */
[----:B------:R-:W-:Y:S01]  /*0200*/  ULOP3.LUT UR7, UR7, 0xfffffff8, URZ, 0xc0, !UPT ;  /* 0xfffffff807077892 */ /* 0x000fe2000f8ec0ff */
[----:B------:R-:W-:Y:S01]  /*0210*/  IMAD R7, R6, UR4, R5 ;  /* 0x0000000406077c24 */ /* 0x000fe2000f8e0205 */
[----:B------:R-:W-:Y:S02]  /*0220*/  UIADD3 UR8, UPT, UPT, UR5, 0x2, URZ ;  /* 0x0000000205087890 */ /* 0x000fe4000fffe0ff */
[----:B------:R-:W-:Y:S02]  /*0230*/  UIADD3 UR9, UPT, UPT, UR5, 0x3, URZ ;  /* 0x0000000305097890 */ /* 0x000fe4000fffe0ff */
[----:B------:R-:W-:Y:S02]  /*0240*/  UIADD3 UR10, UPT, UPT, UR5, 0x4, URZ ;  /* 0x00000004050a7890 */ /* 0x000fe4000fffe0ff */
[----:B------:R-:W-:Y:S02]  /*0250*/  UIADD3 UR11, UPT, UPT, UR5, 0x5, URZ ;  /* 0x00000005050b7890 */ /* 0x000fe4000fffe0ff */
[----:B------:R-:W-:-:S02]  /*0260*/  UIADD3 UR12, UPT, UPT, UR5, 0x6, URZ ;  /* 0x00000006050c7890 */ /* 0x000fc4000fffe0ff */
[----:B------:R-:W-:Y:S02]  /*0270*/  UIADD3 UR13, UPT, UPT, UR5, 0x7, URZ ;  /* 0x00000007050d7890 */ /* 0x000fe4000fffe0ff */
[----:B------:R-:W-:Y:S02]  /*0280*/  UIADD3 UR14, UPT, UPT, UR5, 0x8, URZ ;  /* 0x00000008050e7890 */ /* 0x000fe4000fffe0ff */
[----:B------:R-:W-:Y:S01]  /*0290*/  UIMAD UR20, UR4, UR6, UR5 ;  /* 0x00000006041472a4 */ /* 0x000fe2000f8e0205 */
[----:B------:R-:W0:Y:S01]  /*02a0*/  LDCU.64 UR24, c[0x0][0x398] ;  /* 0x00007300ff1877ac */ /* 0x000e220008000a00 */
[----:B------:R-:W-:Y:S02]  /*02b0*/  UIMAD UR8, UR8, UR6, UR5 ;  /* 0x00000006080872a4 */ /* 0x000fe4000f8e0205 */
[----:B------:R-:W-:Y:S02]  /*02c0*/  UIMAD UR9, UR9, UR6, UR5 ;  /* 0x00000006090972a4 */ /* 0x000fe4000f8e0205 */
[----:B------:R-:W-:-:S02]  /*02d0*/  UIMAD UR10, UR10, UR6, UR5 ;  /* 0x000000060a0a72a4 */ /* 0x000fc4000f8e0205 */
[----:B------:R-:W-:Y:S02]  /*02e0*/  UIMAD UR11, UR11, UR6, UR5 ;  /* 0x000000060b0b72a4 */ /* 0x000fe4000f8e0205 */
[----:B------:R-:W-:Y:S02]  /*02f0*/  UIMAD UR12, UR12, UR6, UR5 ;  /* 0x000000060c0c72a4 */ /* 0x000fe4000f8e0205 */
[----:B------:R-:W-:Y:S02]  /*0300*/  UIMAD UR13, UR13, UR6, UR5 ;  /* 0x000000060d0d72a4 */ /* 0x000fe4000f8e0205 */
[----:B------:R-:W-:Y:S02]  /*0310*/  UIMAD UR14, UR14, UR6, UR5 ;  /* 0x000000060e0e72a4 */ /* 0x000fe4000f8e0205 */
[----:B------:R-:W-:Y:S01]  /*0320*/  UIADD3 UR7, UPT, UPT, -UR7, URZ, URZ ;  /* 0x000000ff07077290 */ /* 0x000fe2000fffe1ff */
[----:B------:R-:W-:-:S11]  /*0330*/  UMOV UR15, UR5 ;  /* 0x00000005000f7c82 */ /* 0x000fd60008000000 */
.L_x_3:
[----:B0-----:R-:W-:Y:S01]  /*0340*/  UIMAD.WIDE.U32 UR22, UR20, 0x8, UR24 ;  /* 0x00000008141678a5 */ /* 0x001fe2000f8e0018 */
[----:B--2---:R-:W-:-:S04]  /*0350*/  IMAD.MOV.U32 R12, RZ, RZ, 0x8 ;  /* 0x00000008ff0c7424 */ /* 0x004fc800078e00ff */
[----:B------:R-:W-:Y:S01]  /*0360*/  IMAD.WIDE R12, R7, R12, UR18 ;  /* 0x00000012070c7e25 */ /* 0x000fe2000f8e020c */
[----:B------:R-:W-:-:S03]  /*0370*/  MOV R18, UR22 ;  /* 0x0000001600127c02 */ /* 0x000fc60008000f00 */
[----:B------:R-:W-:Y:S01]  /*0380*/  IMAD.U32 R19, RZ, RZ, UR23 ;  /* 0x00000017ff137e24 */ /* 0x000fe2000f8e00ff */
[----:B------:R-:W2:Y:S04]  /*0390*/  LDG.E.64 R14, desc[UR16][R12.64] ;  /* 0x000000100c0e7981 */ /* 0x000ea8000c1e1b00 */
[----:B------:R-:W2:Y:S01]  /*03a0*/  LDG.E.64 R10, desc[UR16][R18.64] ;  /* 0x00000010120a7981 */ /* 0x000ea2000c1e1b00 */
[----:B------:R-:W-:-:S06]  /*03b0*/  UIMAD.WIDE.U32 UR22, UR8, 0x8, UR24 ;  /* 0x00000008081678a5 */ /* 0x000fcc000f8e0018 */
[----:B------:R-:W-:Y:S01]  /*03c0*/  MOV R20, UR22 ;  /* 0x0000001600147c02 */ /* 0x000fe20008000f00 */
[----:B------:R-:W-:Y:S01]  /*03d0*/  IMAD.U32 R21, RZ, RZ, UR23 ;  /* 0x00000017ff157e24 */ /* 0x000fe2000f8e00ff */
[----:B--2--5:R-:W-:Y:S01]  /*03e0*/  DFMA R10, R10, R14, R8 ;  /* 0x0000000e0a0a722b */ /* 0x024fe20000000008 */
[----:B------:R-:W-:-:S06]  /*03f0*/  IMAD.WIDE R14, R6, 0x8, R12 ;  /* 0x00000008060e7825 */ /* 0x000fcc00078e020c */
[----:B------:R0:W-:Y:S04]  /*0400*/  STG.E.64 desc[UR16][R2.64], R10 ;  /* 0x0000000a02007986 */ /* 0x0001e8000c101b10 */
[----:B------:R-:W2:Y:S04]  /*0410*/  LDG.E.64 R8, desc[UR16][R20.64] ;  /* 0x0000001014087981 */ /* 0x000ea8000c1e1b00 */
[----:B------:R-:W2:Y:S01]  /*0420*/  LDG.E.64 R16, desc[UR16][R14.64] ;  /* 0x000000100e107981 */ /* 0x000ea2000c1e1b00 */
[----:B------:R-:W-:-:S06]  /*0430*/  UIMAD.WIDE.U32 UR22, UR9, 0x8, UR24 ;  /* 0x00000008091678a5 */ /* 0x000fcc000f8e0018 */
[----:B------:R-:W-:Y:S01]  /*0440*/  MOV R22, UR22 ;  /* 0x0000001600167c02 */ /* 0x000fe20008000f00 */
[----:B------:R-:W-:Y:S01]  /*0450*/  IMAD.U32 R23, RZ, RZ, UR23 ;  /* 0x00000017ff177e24 */ /* 0x000fe2000f8e00ff */
[----:B--2---:R-:W-:Y:S01]  /*0460*/  DFMA R8, R8, R16, R10 ;  /* 0x000000100808722b */ /* 0x004fe2000000000a */
[----:B------:R-:W-:-:S06]  /*0470*/  IMAD.WIDE R16, R6, 0x8, R14 ;  /* 0x0000000806107825 */ /* 0x000fcc00078e020e */
[----:B------:R1:W-:Y:S04]  /*0480*/  STG.E.64 desc[UR16][R2.64], R8 ;  /* 0x0000000802007986 */ /* 0x0003e8000c101b10 */
[----:B------:R-:W2:Y:S04]  /*0490*/  LDG.E.64 R12, desc[UR16][R22.64] ;  /* 0x00000010160c7981 */ /* 0x000ea8000c1e1b00 */
[----:B------:R-:W2:Y:S01]  /*04a0*/  LDG.E.64 R18, desc[UR16][R16.64] ;  /* 0x0000001010127981 */ /* 0x000ea2000c1e1b00 */
[----:B------:R-:W-:Y:S01]  /*04b0*/  UIMAD.WIDE.U32 UR22, UR10, 0x8, UR24 ;  /* 0x000000080a1678a5 */ /* 0x000fe2000f8e0018 */
[----:B------:R-:W-:-:S05]  /*04c0*/  IMAD.WIDE R14, R6, 0x8, R16 ;  /* 0x00000008060e7825 */ /* 0x000fca00078e0210 */
[----:B------:R-:W-:Y:S01]  /*04d0*/  MOV R20, UR22 ;  /* 0x0000001600147c02 */ /* 0x000fe20008000f00 */
[----:B------:R-:W-:Y:S01]  /*04e0*/  IMAD.U32 R21, RZ, RZ, UR23 ;  /* 0x00000017ff157e24 */ /* 0x000fe2000f8e00ff */
[----:B--2---:R-:W-:-:S07]  /*04f0*/  DFMA R12, R12, R18, R8 ;  /* 0x000000120c0c722b */ /* 0x004fce0000000008 */
[----:B------:R2:W-:Y:S04]  /*0500*/  STG.E.64 desc[UR16][R2.64], R12 ;  /* 0x0000000c02007986 */ /* 0x0005e8000c101b10 */
[----:B0-----:R-:W3:Y:S04]  /*0510*/  LDG.E.64 R10, desc[UR16][R20.64] ;  /* 0x00000010140a7981 */ /* 0x001ee8000c1e1b00 */
[----:B------:R-:W3:Y:S01]  /*0520*/  LDG.E.64 R18, desc[UR16][R14.64] ;  /* 0x000000100e127981 */ /* 0x000ee2000c1e1b00 */
[----:B------:R-:W-:Y:S01]  /*0530*/  UIMAD.WIDE.U32 UR22, UR11, 0x8, UR24 ;  /* 0x000000080b1678a5 */ /* 0x000fe2000f8e0018 */
[----:B------:R-:W-:-:S05]  /*0540*/  IMAD.WIDE R16, R6, 0x8, R14 ;  /* 0x0000000806107825 */ /* 0x000fca00078e020e */
[----:B------:R-:W-:Y:S01]  /*0550*/  MOV R22, UR22 ;  /* 0x0000001600167c02 */ /* 0x000fe20008000f00 */
[----:B------:R-:W-:Y:S01]  /*0560*/  IMAD.U32 R23, RZ, RZ, UR23 ;  /* 0x00000017ff177e24 */ /* 0x000fe2000f8e00ff */
[----:B---3--:R-:W-:-:S07]  /*0570*/  DFMA R10, R10, R18, R12 ;  /* 0x000000120a0a722b */ /* 0x008fce000000000c */
[----:B------:R0:W-:Y:S04]  /*0580*/  STG.E.64 desc[UR16][R2.64], R10 ;  /* 0x0000000a02007986 */ /* 0x0001e8000c101b10 */
[----:B-1----:R-:W3:Y:S04]  /*0590*/  LDG.E.64 R8, desc[UR16][R22.64] ;  /* 0x0000001016087981 */ /* 0x002ee8000c1e1b00 */
[----:B------:R-:W3:Y:S01]  /*05a0*/  LDG.E.64 R18, desc[UR16][R16.64] ;  /* 0x0000001010127981 */ /* 0x000ee2000c1e1b00 */
[----:B------:R-:W-:Y:S01]  /*05b0*/  UIMAD.WIDE.U32 UR22, UR12, 0x8, UR24 ;  /* 0x000000080c1678a5 */ /* 0x000fe2000f8e0018 */
[----:B------:R-:W-:-:S05]  /*05c0*/  IMAD.WIDE R14, R6, 0x8, R16 ;  /* 0x00000008060e7825 */ /* 0x000fca00078e0210 */
[----:B------:R-:W-:Y:S01]  /*05d0*/  MOV R20, UR22 ;  /* 0x0000001600147c02 */ /* 0x000fe20008000f00 */
[----:B------:R-:W-:Y:S01]  /*05e0*/  IMAD.U32 R21, RZ, RZ, UR23 ;  /* 0x00000017ff157e24 */ /* 0x000fe2000f8e00ff */
[----:B---3--:R-:W-:-:S07]  /*05f0*/  DFMA R8, R8, R18, R10 ;  /* 0x000000120808722b */ /* 0x008fce000000000a */
[----:B------:R1:W-:Y:S04]  /*0600*/  STG.E.64 desc[UR16][R2.64], R8 ;  /* 0x0000000802007986 */ /* 0x0003e8000c101b10 */
[----:B--2---:R-:W2:Y:S04]  /*0610*/  LDG.E.64 R12, desc[UR16][R20.64] ;  /* 0x00000010140c7981 */ /* 0x004ea8000c1e1b00 */
[----:B------:R-:W2:Y:S01]  /*0620*/  LDG.E.64 R18, desc[UR16][R14.64] ;  /* 0x000000100e127981 */ /* 0x000ea2000c1e1b00 */
[----:B------:R-:W-:Y:S01]  /*0630*/  UIMAD.WIDE.U32 UR22, UR13, 0x8, UR24 ;  /* 0x000000080d1678a5 */ /* 0x000fe2000f8e0018 */
[----:B------:R-:W-:-:S05]  /*0640*/  IMAD.WIDE R16, R6, 0x8, R14 ;  /* 0x0000000806107825 */ /* 0x000fca00078e020e */
[----:B------:R-:W-:Y:S02]  /*0650*/  MOV R22, UR22 ;  /* 0x0000001600167c02 */ /* 0x000fe40008000f00 */
[----:B------:R-:W-:Y:S01]  /*0660*/  MOV R23, UR23 ;  /* 0x0000001700177c02 */ /* 0x000fe20008000f00 */
[----:B--2---:R-:W-:-:S07]  /*0670*/  DFMA R12, R12, R18, R8 ;  /* 0x000000120c0c722b */ /* 0x004fce0000000008 */
[----:B------:R2:W-:Y:S04]  /*0680*/  STG.E.64 desc[UR16][R2.64], R12 ;  /* 0x0000000c02007986 */ /* 0x0005e8000c101b10 */
[----:B0-----:R-:W3:Y:S04]  /*0690*/  LDG.E.64 R10, desc[UR16][R22.64] ;  /* 0x00000010160a7981 */ /* 0x001ee8000c1e1b00 */
[----:B------:R-:W3:Y:S01]  /*06a0*/  LDG.E.64 R18, desc[UR16][R16.64] ;  /* 0x0000001010127981 */ /* 0x000ee2000c1e1b00 */
[----:B------:R-:W-:-:S06]  /*06b0*/  UIMAD.WIDE.U32 UR22, UR14, 0x8, UR24 ;  /* 0x000000080e1678a5 */ /* 0x000fcc000f8e0018 */
[----:B------:R-:W-:Y:S01]  /*06c0*/  IMAD.U32 R14, RZ, RZ, UR22 ;  /* 0x00000016ff0e7e24 */ /* 0x000fe2000f8e00ff */
[----:B------:R-:W-:Y:S01]  /*06d0*/  MOV R15, UR23 ;  /* 0x00000017000f7c02 */ /* 0x000fe20008000f00 */
[----:B---3--:R-:W-:Y:S01]  /*06e0*/  DFMA R10, R10, R18, R12 ;  /* 0x000000120a0a722b */ /* 0x008fe2000000000c */
[----:B------:R-:W-:-:S06]  /*06f0*/  IMAD.WIDE R18, R6, 0x8, R16 ;  /* 0x0000000806127825 */ /* 0x000fcc00078e0210 */
[----:B------:R2:W-:Y:S04]  /*0700*/  STG.E.64 desc[UR16][R2.64], R10 ;  /* 0x0000000a02007986 */ /* 0x0005e8000c101b10 */
[----:B------:R-:W3:Y:S04]  /*0710*/  LDG.E.64 R18, desc[UR16][R18.64] ;  /* 0x0000001012127981 */ /* 0x000ee8000c1e1b00 */
[----:B-1----:R-:W3:Y:S01]  /*0720*/  LDG.E.64 R8, desc[UR16][R14.64] ;  /* 0x000000100e087981 */ /* 0x002ee2000c1e1b00 */
[----:B------:R-:W-:-:S04]  /*0730*/  UIADD3 UR7, UPT, UPT, UR7, 0x8, URZ ;  /* 0x0000000807077890 */ /* 0x000fc8000fffe0ff */
[----:B------:R-:W-:Y:S01]  /*0740*/  UISETP.NE.AND UP1, UPT, UR7, URZ, UPT ;  /* 0x000000ff0700728c */ /* 0x000fe2000bf25270 */
[----:B------:R-:W-:Y:S01]  /*0750*/  LEA R7, R6, R7, 0x3 ;  /* 0x0000000706077211 */ /* 0x000fe200078e18ff */
[----:B------:R-:W-:Y:S02]  /*0760*/  UIADD3 UR15, UPT, UPT, UR15, 0x8, URZ ;  /* 0x000000080f0f7890 */ /* 0x000fe4000fffe0ff */
[----:B------:R-:W-:Y:S02]  /*0770*/  ULEA UR8, UR6, UR8, 0x3 ;  /* 0x0000000806087291 */ /* 0x000fe4000f8e18ff */
[----:B------:R-:W-:Y:S02]  /*0780*/  ULEA UR9, UR6, UR9, 0x3 ;  /* 0x0000000906097291 */ /* 0x000fe4000f8e18ff */
[----:B------:R-:W-:Y:S02]  /*0790*/  ULEA UR10, UR6, UR10, 0x3 ;  /* 0x0000000a060a7291 */ /* 0x000fe4000f8e18ff */
[----:B------:R-:W-:-:S02]  /*07a0*/  ULEA UR11, UR6, UR11, 0x3 ;  /* 0x0000000b060b7291 */ /* 0x000fc4000f8e18ff */
[----:B------:R-:W-:Y:S02]  /*07b0*/  ULEA UR12, UR6, UR12, 0x3 ;  /* 0x0000000c060c7291 */ /* 0x000fe4000f8e18ff */
[----:B------:R-:W-:Y:S02]  /*07c0*/  ULEA UR13, UR6, UR13, 0x3 ;  /* 0x0000000d060d7291 */ /* 0x000fe4000f8e18ff */
[----:B------:R-:W-:Y:S02]  /*07d0*/  ULEA UR14, UR6, UR14, 0x3 ;  /* 0x0000000e060e7291 */ /* 0x000fe4000f8e18ff */
[----:B------:R-:W-:Y:S01]  /*07e0*/  ULEA UR20, UR6, UR20, 0x3 ;  /* 0x0000001406147291 */ /* 0x000fe2000f8e18ff */
[----:B---3--:R-:W-:-:S07]  /*07f0*/  DFMA R8, R8, R18, R10 ;  /* 0x000000120808722b */ /* 0x008fce000000000a */
[----:B------:R2:W-:Y:S01]  /*0800*/  STG.E.64 desc[UR16][R2.64], R8 ;  /* 0x0000000802007986 */ /* 0x0005e2000c101b10 */
[----:B------:R-:W-:Y:S05]  /*0810*/  BRA.U UP1, `(.L_x_3) ;  /* 0xfffffff901c87547 */ /* 0x000fea000b83ffff */
[----:B------:R-:W-:-:S12]  /*0820*/  UIADD3 UR10, UPT, UPT, UR15, 0x1, URZ ;  /* 0x000000010f0a7890 */ /* 0x000fd8000fffe0ff */
.L_x_2:
[----:B------:R-:W-:-:S04]  /*0830*/  ULOP3.LUT UR7, URZ, UR5, URZ, 0x33, !UPT ;  /* 0x00000005ff077292 */ /* 0x000fc8000f8e33ff */
[----:B------:R-:W-:-:S04]  /*0840*/  UIADD3 UR7, UPT, UPT, UR7, UR6, URZ ;  /* 0x0000000607077290 */ /* 0x000fc8000fffe0ff */
[----:B------:R-:W-:-:S09]  /*0850*/  ULOP3.LUT UP1, URZ, UR7, 0x7, URZ, 0xc0, !UPT ;  /* 0x0000000707ff7892 */ /* 0x000fd2000f82c0ff */
[----:B------:R-:W-:Y:S05]  /*0860*/  BRA.U !UP1, `(.L_x_1) ;  /* 0x0000000509707547 */ /* 0x000fea000b800000 */
[----:B------:R-:W0:Y:S01]  /*0870*/  LDCU.U16 UR7, c[0x0][0x384] ;  /* 0x00007080ff0777ac */ /* 0x000e220008000400 */
[----:B------:R-:W-:-:S05]  /*0880*/  LOP3.LUT R7, RZ, R4, RZ, 0x33, !PT ;  /* 0x00000004ff077212 */ /* 0x000fca00078e33ff */
[----:B0-----:R-:W-:-:S05]  /*0890*/  VIADD R7, R7, UR7 ;  /* 0x0000000707077c36 */ /* 0x001fca0008000000 */
[----:B------:R-:W-:-:S04]  /*08a0*/  LOP3.LUT R7, R7, 0x7, RZ, 0xc0, !PT ;  /* 0x0000000707077812 */ /* 0x000fc800078ec0ff */
[C---:B--2---:R-:W-:Y:S02]  /*08b0*/  IADD3 R10, PT, PT, R7.reuse, -0x1, RZ ;  /* 0xffffffff070a7810 */ /* 0x044fe40007ffe0ff */
[----:B------:R-:W-:Y:S02]  /*08c0*/  LOP3.LUT P1, RZ, R7, 0x3, RZ, 0xc0, !PT ;  /* 0x0000000307ff7812 */ /* 0x000fe4000782c0ff */
[----:B------:R-:W-:-:S13]  /*08d0*/  ISETP.GE.U32.AND P0, PT, R10, 0x3, PT ;  /* 0x000000030a00780c */ /* 0x000fda0003f06070 */
[----:B------:R-:W-:Y:S05]  /*08e0*/  @!P0 BRA `(.L_x_4) ;  /* 0x0000000000a08947 */ /* 0x000fea0003800000 */
[----:B------:R-:W0:Y:S01]  /*08f0*/  LDCU.64 UR8, c[0x0][0x398] ;  /* 0x00007300ff0877ac */ /* 0x000e220008000a00 */
[----:B------:R-:W-:Y:S02]  /*0900*/  HFMA2 R13, -RZ, RZ, 0, 4.76837158203125e-07 ;  /* 0x00000008ff0d7431 */ /* 0x000fe400000001ff */
[----:B------:R-:W-:Y:S01]  /*0910*/  IMAD R12, R6, UR10, R5 ;  /* 0x0000000a060c7c24 */ /* 0x000fe2000f8e0205 */
[----:B------:R-:W-:-:S03]  /*0920*/  UIMAD UR11, UR10, UR6, UR5 ;  /* 0x000000060a0b72a4 */ /* 0x000fc6000f8e0205 */
[----:B------:R-:W-:-:S05]  /*0930*/  IMAD.WIDE R12, R12, R13, UR18 ;  /* 0x000000120c0c7e25 */ /* 0x000fca000f8e020d */
[----:B------:R-:W2:Y:S01]  /*0940*/  LDG.E.64 R14, desc[UR16][R12.64] ;  /* 0x000000100c0e7981 */ /* 0x000ea2000c1e1b00 */
[----:B0-----:R-:W-:-:S06]  /*0950*/  UIMAD.WIDE.U32 UR12, UR11, 0x8, UR8 ;  /* 0x000000080b0c78a5 */ /* 0x001fcc000f8e0008 */
[----:B------:R-:W-:Y:S01]  /*0960*/  IMAD.U32 R18, RZ, RZ, UR12 ;  /* 0x0000000cff127e24 */ /* 0x000fe2000f8e00ff */
[----:B------:R-:W-:-:S05]  /*0970*/  MOV R19, UR13 ;  /* 0x0000000d00137c02 */ /* 0x000fca0008000f00 */
[----:B------:R-:W2:Y:S01]  /*0980*/  LDG.E.64 R10, desc[UR16][R18.64] ;  /* 0x00000010120a7981 */ /* 0x000ea2000c1e1b00 */
[----:B------:R-:W-:-:S04]  /*0990*/  UIADD3 UR11, UPT, UPT, UR11, UR6, URZ ;  /* 0x000000060b0b7290 */ /* 0x000fc8000fffe0ff */
        /* <DEDUP_REMOVED lines=8> */
[----:B------:R-:W-:-:S04]  /*0a20*/  UIADD3 UR11, UPT, UPT, UR11, UR6, URZ ;  /* 0x000000060b0b7290 */ /* 0x000fc8000fffe0ff */
[----:B------:R-:W-:-:S06]  /*0a30*/  UIMAD.WIDE.U32 UR12, UR11, 0x8, UR8 ;  /* 0x000000080b0c78a5 */ /* 0x000fcc000f8e0008 */
[----:B------:R-:W-:Y:S02]  /*0a40*/  MOV R22, UR12 ;  /* 0x0000000c00167c02 */ /* 0x000fe40008000f00 */
[----:B------:R-:W-:Y:S01]  /*0a50*/  MOV R23, UR13 ;  /* 0x0000000d00177c02 */ /* 0x000fe20008000f00 */
[----:B--2---:R-:W-:Y:S01]  /*0a60*/  DFMA R8, R8, R16, R10 ;  /* 0x000000100808722b */ /* 0x004fe2000000000a */
[----:B------:R-:W-:-:S06]  /*0a70*/  IMAD.WIDE R16, R6, 0x8, R14 ;  /* 0x0000000806107825 */ /* 0x000fcc00078e020e */
[----:B------:R1:W-:Y:S04]  /*0a80*/  STG.E.64 desc[UR16][R2.64], R8 ;  /* 0x0000000802007986 */ /* 0x0003e8000c101b10 */
[----:B------:R-:W2:Y:S04]  /*0a90*/  LDG.E.64 R12, desc[UR16][R22.64] ;  /* 0x00000010160c7981 */ /* 0x000ea8000c1e1b00 */
[----:B------:R-:W2:Y:S01]  /*0aa0*/  LDG.E.64 R18, desc[UR16][R16.64] ;  /* 0x0000001010127981 */ /* 0x000ea2000c1e1b00 */
[----:B------:R-:W-:-:S04]  /*0ab0*/  UIADD3 UR11, UPT, UPT, UR11, UR6, URZ ;  /* 0x000000060b0b7290 */ /* 0x000fc8000fffe0ff */
[----:B------:R-:W-:Y:S01]  /*0ac0*/  UIMAD.WIDE.U32 UR8, UR11, 0x8, UR8 ;  /* 0x000000080b0878a5 */ /* 0x000fe2000f8e0008 */
[----:B------:R-:W-:-:S05]  /*0ad0*/  IMAD.WIDE R14, R6, 0x8, R16 ;  /* 0x00000008060e7825 */ /* 0x000fca00078e0210 */
[----:B0-----:R-:W-:Y:S01]  /*0ae0*/  IMAD.U32 R10, RZ, RZ, UR8 ;  /* 0x00000008ff0a7e24 */ /* 0x001fe2000f8e00ff */
[----:B------:R-:W-:Y:S01]  /*0af0*/  MOV R11, UR9 ;  /* 0x00000009000b7c02 */ /* 0x000fe20008000f00 */
[----:B--2---:R-:W-:-:S07]  /*0b00*/  DFMA R12, R12, R18, R8 ;  /* 0x000000120c0c722b */ /* 0x004fce0000000008 */
[----:B------:R0:W-:Y:S04]  /*0b10*/  STG.E.64 desc[UR16][R2.64], R12 ;  /* 0x0000000c02007986 */ /* 0x0001e8000c101b10 */
[----:B------:R-:W1:Y:S04]  /*0b20*/  LDG.E.64 R14, desc[UR16][R14.64] ;  /* 0x000000100e0e7981 */ /* 0x000e68000c1e1b00 */
[----:B------:R-:W1:Y:S01]  /*0b30*/  LDG.E.64 R10, desc[UR16][R10.64] ;  /* 0x000000100a0a7981 */ /* 0x000e62000c1e1b00 */
[----:B------:R-:W-:Y:S01]  /*0b40*/  UIADD3 UR10, UPT, UPT, UR10, 0x4, URZ ;  /* 0x000000040a0a7890 */ /* 0x000fe2000fffe0ff */
[----:B-1----:R-:W-:-:S07]  /*0b50*/  DFMA R8, R10, R14, R12 ;  /* 0x0000000e0a08722b */ /* 0x002fce000000000c */
[----:B------:R0:W-:Y:S04]  /*0b60*/  STG.E.64 desc[UR16][R2.64], R8 ;  /* 0x0000000802007986 */ /* 0x0001e8000c101b10 */
.L_x_4:
[----:B------:R-:W-:Y:S05]  /*0b70*/  @!P1 BRA `(.L_x_1) ;  /* 0x0000000000ac9947 */ /* 0x000fea0003800000 */
[----:B------:R-:W-:Y:S02]  /*0b80*/  LOP3.LUT R7, R0, 0x3, RZ, 0x3c, !PT ;  /* 0x0000000300077812 */ /* 0x000fe400078e3cff */
[----:B------:R-:W-:Y:S02]  /*0b90*/  MOV R17, 0x8 ;  /* 0x0000000800117802 */ /* 0x000fe40000000f00 */
[----:B------:R-:W-:-:S13]  /*0ba0*/  R2UR UR8, R7 ;  /* 0x00000000070872ca */ /* 0x000fda00000e0000 */
[----:B------:R-:W-:-:S04]  /*0bb0*/  UIADD3 UR7, UPT, UPT, UR7, UR8, URZ ;  /* 0x0000000807077290 */ /* 0x000fc8000fffe0ff */
[----:B------:R-:W-:-:S04]  /*0bc0*/  ULOP3.LUT UR8, UR7, 0x3, URZ, 0xc0, !UPT ;  /* 0x0000000307087892 */ /* 0x000fc8000f8ec0ff */
[----:B------:R-:W-:-:S06]  /*0bd0*/  UISETP.NE.AND UP1, UPT, UR8, 0x1, UPT ;  /* 0x000000010800788c */ /* 0x000fcc000bf25270 */
[----:B------:R-:W-:-:S05]  /*0be0*/  PLOP3.LUT P0, PT, PT, PT, UP1, 0x80, 0x8 ;  /* 0x000000000008781c */ /* 0x000fca0003f0f018 */
[----:B------:R-:W1:Y:S01]  /*0bf0*/  @UP1 LDCU.64 UR8, c[0x0][0x398] ;  /* 0x00007300ff0817ac */ /* 0x000e620008000a00 */
[----:B------:R-:W-:-:S07]  /*0c00*/  @UP1 UIMAD UR11, UR10, UR6, UR5 ;  /* 0x000000060a0b12a4 */ /* 0x000fce000f8e0205 */
[----:B------:R-:W-:-:S04]  /*0c10*/  @P0 IMAD R16, R6, UR10, R5 ;  /* 0x0000000a06100c24 */ /* 0x000fc8000f8e0205 */
[----:B------:R-:W-:-:S05]  /*0c20*/  @P0 IMAD.WIDE R16, R16, R17, UR18 ;  /* 0x0000001210100e25 */ /* 0x000fca000f8e0211 */
[----:B0-----:R-:W2:Y:S01]  /*0c30*/  @P0 LDG.E.64 R12, desc[UR16][R16.64] ;  /* 0x00000010100c0981 */ /* 0x001ea2000c1e1b00 */
[----:B-1----:R-:W-:-:S06]  /*0c40*/  @UP1 UIMAD.WIDE.U32 UR12, UR11, 0x8, UR8 ;  /* 0x000000080b0c18a5 */ /* 0x002fcc000f8e0008 */
[----:B------:R-:W-:Y:S01]  /*0c50*/  IMAD.U32 R18, RZ, RZ, UR12 ;  /* 0x0000000cff127e24 */ /* 0x000fe2000f8e00ff */
[----:B------:R-:W-:-:S05]  /*0c60*/  MOV R19, UR13 ;  /* 0x0000000d00137c02 */ /* 0x000fca0008000f00 */
[----:B------:R-:W2:Y:S01]  /*0c70*/  @P0 LDG.E.64 R10, desc[UR16][R18.64] ;  /* 0x00000010120a0981 */ /* 0x000ea2000c1e1b00 */
[----:B------:R-:W-:-:S04]  /*0c80*/  @UP1 UIADD3 UR11, UPT, UPT, UR11, UR6, URZ ;  /* 0x000000060b0b1290 */ /* 0x000fc8000fffe0ff */
[----:B------:R-:W-:Y:S01]  /*0c90*/  @UP1 UIMAD.WIDE.U32 UR8, UR11, 0x8, UR8 ;  /* 0x000000080b0818a5 */ /* 0x000fe2000f8e0008 */
[----:B------:R-:W-:Y:S01]  /*0ca0*/  @P0 IMAD.WIDE R14, R6, 0x8, R16 ;  /* 0x00000008060e0825 */ /* 0x000fe200078e0210 */
[----:B------:R-:W-:-:S04]  /*0cb0*/  ULOP3.LUT UR7, UR7, 0x1, URZ, 0xc0, !UPT ;  /* 0x0000000107077892 */ /* 0x000fc8000f8ec0ff */
[----:B------:R-:W-:Y:S01]  /*0cc0*/  UISETP.NE.U32.AND UP2, UPT, UR7, 0x1, UPT ;  /* 0x000000010700788c */ /* 0x000fe2000bf45070 */
[----:B--2--5:R-:W-:Y:S01]  /*0cd0*/  @P0 DFMA R10, R10, R12, R8 ;  /* 0x0000000c0a0a022b */ /* 0x024fe20000000008 */
[----:B------:R-:W-:Y:S01]  /*0ce0*/  MOV R12, UR8 ;  /* 0x00000008000c7c02 */ /* 0x000fe20008000f00 */
[----:B------:R-:W-:-:S08]  /*0cf0*/  IMAD.U32 R13, RZ, RZ, UR9 ;  /* 0x00000009ff0d7e24 */ /* 0x000fd0000f8e00ff */
[----:B------:R-:W0:Y:S01]  /*0d00*/  @!UP2 LDCU.64 UR8, c[0x0][0x398] ;  /* 0x00007300ff08a7ac */ /* 0x000e220008000a00 */
[----:B------:R1:W-:Y:S04]  /*0d10*/  @P0 STG.E.64 desc[UR16][R2.64], R10 ;  /* 0x0000000a02000986 */ /* 0x0003e8000c101b10 */
[----:B------:R-:W2:Y:S04]  /*0d20*/  @P0 LDG.E.64 R14, desc[UR16][R14.64] ;  /* 0x000000100e0e0981 */ /* 0x000ea8000c1e1b00 */
[----:B------:R-:W2:Y:S01]  /*0d30*/  @P0 LDG.E.64 R12, desc[UR16][R12.64] ;  /* 0x000000100c0c0981 */ /* 0x000ea2000c1e1b00 */
[----:B------:R-:W-:Y:S01]  /*0d40*/  PLOP3.LUT P1, PT, PT, PT, UP2, 0x80, 0x8 ;  /* 0x000000000008781c */ /* 0x000fe20003f2f028 */
[----:B------:R-:W-:-:S04]  /*0d50*/  @UP1 UIADD3 UR10, UPT, UPT, UR10, 0x2, URZ ;  /* 0x000000020a0a1890 */ /* 0x000fc8000fffe0ff */
[----:B------:R-:W-:Y:S01]  /*0d60*/  @!UP2 UIMAD UR6, UR10, UR6, UR5 ;  /* 0x000000060a06a2a4 */ /* 0x000fe2000f8e0205 */
[----:B------:R-:W-:-:S03]  /*0d70*/  MOV R7, 0x8 ;  /* 0x0000000800077802 */ /* 0x000fc60000000f00 */
[----:B0-----:R-:W-:-:S04]  /*0d80*/  @!UP2 UIMAD.WIDE.U32 UR6, UR6, 0x8, UR8 ;  /* 0x000000080606a8a5 */ /* 0x001fc8000f8e0008 */
[----:B------:R-:W-:Y:S01]  /*0d90*/  @!P1 IMAD R6, R6, UR10, R5 ;  /* 0x0000000a06069c24 */ /* 0x000fe2000f8e0205 */
[----:B--2---:R-:W-:-:S03]  /*0da0*/  @P0 DFMA R8, R12, R14, R10 ;  /* 0x0000000e0c08022b */ /* 0x004fc6000000000a */
[----:B-1----:R-:W-:Y:S01]  /*0db0*/  @!P1 IMAD.WIDE R10, R6, R7, UR18 ;  /* 0x00000012060a9e25 */ /* 0x002fe2000f8e0207 */
[----:B------:R-:W-:-:S03]  /*0dc0*/  MOV R12, UR6 ;  /* 0x00000006000c7c02 */ /* 0x000fc60008000f00 */
[----:B------:R-:W-:Y:S01]  /*0dd0*/  IMAD.U32 R13, RZ, RZ, UR7 ;  /* 0x00000007ff0d7e24 */ /* 0x000fe2000f8e00ff */
[----:B------:R1:W-:Y:S04]  /*0de0*/  @P0 STG.E.64 desc[UR16][R2.64], R8 ;  /* 0x0000000802000986 */ /* 0x0003e8000c101b10 */
[----:B------:R-:W2:Y:S04]  /*0df0*/  @!P1 LDG.E.64 R10, desc[UR16][R10.64] ;  /* 0x000000100a0a9981 */ /* 0x000ea8000c1e1b00 */
[----:B------:R-:W2:Y:S02]  /*0e00*/  @!P1 LDG.E.64 R6, desc[UR16][R12.64] ;  /* 0x000000100c069981 */ /* 0x000ea4000c1e1b00 */
[----:B--2---:R-:W-:-:S07]  /*0e10*/  @!P1 DFMA R6, R6, R10, R8 ;  /* 0x0000000a0606922b */ /* 0x004fce0000000008 */
[----:B------:R1:W-:Y:S04]  /*0e20*/  @!P1 STG.E.64 desc[UR16][R2.64], R6 ;  /* 0x0000000602009986 */ /* 0x0003e8000c101b10 */
.L_x_1:
[----:B------:R-:W-:Y:S02]  /*0e30*/  IADD3 R4, PT, PT, R4, 0x1, RZ ;  /* 0x0000000104047810 */ /* 0x000fe40007ffe0ff */
[----:B------:R-:W-:Y:S01]  /*0e40*/  IADD3 R0, PT, PT, R0, 0x1, RZ ;  /* 0x0000000100007810 */ /* 0x000fe20007ffe0ff */
[----:B------:R-:W-:Y:S06]  /*0e50*/  BRA.U UP0, `(.L_x_5) ;  /* 0xfffffff1009c7547 */ /* 0x000fec000b83ffff */
[----:B0-----:R-:W-:Y:S05]  /*0e60*/  EXIT ;  /* 0x000000000000794d */ /* 0x001fea0003800000 */
.L_x_6:
        /* <DEDUP_REMOVED lines=9> */
.L_x_8:


//--------------------- .nv.shared.reserved.0     --------------------------
	.section	.nv.shared.reserved.0,"aw",@nobits
	.weak		__nv_reservedSMEM_offset_0_alias
	.size		__nv_reservedSMEM_offset_0_alias, 0, 64
	.other		__nv_reservedSMEM_offset_0_alias,@"STO_CUDA_RESERVED_SHARED STV_DEFAULT"
__nv_reservedSMEM_offset_0_alias:
	.zero		0
	.zero		64


//--------------------- .nv.constant0._Z12kernel_alphaiidPdS_ --------------------------
	.section	.nv.constant0._Z12kernel_alphaiidPdS_,"a",@progbits
	.sectionflags	@""
	.align	4
.nv.constant0._Z12kernel_alphaiidPdS_:
	.zero		928


//--------------------- .nv.constant0._Z15kernel_contractiidPdS_ --------------------------
	.section	.nv.constant0._Z15kernel_contractiidPdS_,"a",@progbits
	.sectionflags	@""
	.align	4
.nv.constant0._Z15kernel_contractiidPdS_:
	.zero		928


//--------------------- SYMBOLS --------------------------

	.type		.nv.reservedSmem.offset0,@object
	.size		.nv.reservedSmem.offset0,0x4
